//
// Generated by NVIDIA NVVM Compiler
//
// Compiler Build ID: CL-36424714
// Cuda compilation tools, release 13.0, V13.0.88
// Based on NVVM 20.0.0
//

.version 9.0
.target sm_100
.address_size 64

	// .globl	_Z7cal_disPdS_S_i

.visible .entry _Z7cal_disPdS_S_i(
	.param .u64 .ptr .align 1 _Z7cal_disPdS_S_i_param_0,
	.param .u64 .ptr .align 1 _Z7cal_disPdS_S_i_param_1,
	.param .u64 .ptr .align 1 _Z7cal_disPdS_S_i_param_2,
	.param .u32 _Z7cal_disPdS_S_i_param_3
)
{
	.reg .pred 	%p<2>;
	.reg .b32 	%r<34>;
	.reg .b64 	%rd<11>;
	.reg .b64 	%fd<32>;

	ld.param.u64 	%rd1, [_Z7cal_disPdS_S_i_param_0];
	ld.param.u64 	%rd2, [_Z7cal_disPdS_S_i_param_1];
	ld.param.u64 	%rd3, [_Z7cal_disPdS_S_i_param_2];
	ld.param.u32 	%r2, [_Z7cal_disPdS_S_i_param_3];
	mov.u32 	%r1, %ctaid.x;
	setp.gt.u32 	%p1, %r1, 9;
	@%p1 bra 	$L__BB0_2;
	cvta.to.global.u64 	%rd4, %rd3;
	cvta.to.global.u64 	%rd5, %rd2;
	cvta.to.global.u64 	%rd6, %rd1;
	mul.lo.s32 	%r3, %r2, %r1;
	cvt.s64.s32 	%rd7, %r3;
	add.s64 	%rd8, %rd6, %rd7;
	ld.global.u32 	%r4, [%rd8];
	cvt.rn.f64.s32 	%fd1, %r4;
	ld.global.f64 	%fd2, [%rd5];
	sub.f64 	%fd3, %fd1, %fd2;
	cvt.rzi.s32.f64 	%r5, %fd3;
	mul.lo.s32 	%r6, %r5, %r5;
	ld.global.u32 	%r7, [%rd8+4];
	cvt.rn.f64.s32 	%fd4, %r7;
	ld.global.f64 	%fd5, [%rd5+8];
	sub.f64 	%fd6, %fd4, %fd5;
	cvt.rzi.s32.f64 	%r8, %fd6;
	mad.lo.s32 	%r9, %r8, %r8, %r6;
	ld.global.u32 	%r10, [%rd8+8];
	cvt.rn.f64.s32 	%fd7, %r10;
	ld.global.f64 	%fd8, [%rd5+16];
	sub.f64 	%fd9, %fd7, %fd8;
	cvt.rzi.s32.f64 	%r11, %fd9;
	mad.lo.s32 	%r12, %r11, %r11, %r9;
	ld.global.u32 	%r13, [%rd8+12];
	cvt.rn.f64.s32 	%fd10, %r13;
	ld.global.f64 	%fd11, [%rd5+24];
	sub.f64 	%fd12, %fd10, %fd11;
	cvt.rzi.s32.f64 	%r14, %fd12;
	mad.lo.s32 	%r15, %r14, %r14, %r12;
	ld.global.u32 	%r16, [%rd8+16];
	cvt.rn.f64.s32 	%fd13, %r16;
	ld.global.f64 	%fd14, [%rd5+32];
	sub.f64 	%fd15, %fd13, %fd14;
	cvt.rzi.s32.f64 	%r17, %fd15;
	mad.lo.s32 	%r18, %r17, %r17, %r15;
	ld.global.u32 	%r19, [%rd8+20];
	cvt.rn.f64.s32 	%fd16, %r19;
	ld.global.f64 	%fd17, [%rd5+40];
	sub.f64 	%fd18, %fd16, %fd17;
	cvt.rzi.s32.f64 	%r20, %fd18;
	mad.lo.s32 	%r21, %r20, %r20, %r18;
	ld.global.u32 	%r22, [%rd8+24];
	cvt.rn.f64.s32 	%fd19, %r22;
	ld.global.f64 	%fd20, [%rd5+48];
	sub.f64 	%fd21, %fd19, %fd20;
	cvt.rzi.s32.f64 	%r23, %fd21;
	mad.lo.s32 	%r24, %r23, %r23, %r21;
	ld.global.u32 	%r25, [%rd8+28];
	cvt.rn.f64.s32 	%fd22, %r25;
	ld.global.f64 	%fd23, [%rd5+56];
	sub.f64 	%fd24, %fd22, %fd23;
	cvt.rzi.s32.f64 	%r26, %fd24;
	mad.lo.s32 	%r27, %r26, %r26, %r24;
	ld.global.u32 	%r28, [%rd8+32];
	cvt.rn.f64.s32 	%fd25, %r28;
	ld.global.f64 	%fd26, [%rd5+64];
	sub.f64 	%fd27, %fd25, %fd26;
	cvt.rzi.s32.f64 	%r29, %fd27;
	mad.lo.s32 	%r30, %r29, %r29, %r27;
	ld.global.u32 	%r31, [%rd8+36];
	cvt.rn.f64.s32 	%fd28, %r31;
	ld.global.f64 	%fd29, [%rd5+72];
	sub.f64 	%fd30, %fd28, %fd29;
	cvt.rzi.s32.f64 	%r32, %fd30;
	mad.lo.s32 	%r33, %r32, %r32, %r30;
	cvt.rn.f64.u32 	%fd31, %r33;
	mul.wide.u32 	%rd9, %r1, 8;
	add.s64 	%rd10, %rd4, %rd9;
	st.global.f64 	[%rd10], %fd31;
$L__BB0_2:
	ret;

}


// ===== COMPILED SASS (sm_100) =====

	.target	sm_100

	.elftype	@"ET_EXEC"


//--------------------- .note.nv.tkinfo           --------------------------
	.section	.note.nv.tkinfo,"",@"SHT_NOTE"
	.sectionflags	@"SHF_NOTE_NV_TKINFO"
	.tkinfo
        /*0018*/ 	.word	0x00000002
        /*0030*/ 	.string	""
        /*0030*/ 	.string	"ptxas"
        /*0030*/ 	.string	"Cuda compilation tools, release 13.0, V13.0.88"
        /*0030*/ 	.string	"Build cuda_13.0.r13.0/compiler.36424714_0"
        /*0030*/ 	.string	"-arch sm_100 -m 64 "



//--------------------- .note.nv.cuinfo           --------------------------
	.section	.note.nv.cuinfo,"",@"SHT_NOTE"
	.sectionflags	@"SHF_NOTE_NV_CUINFO"
        /*0018*/ 	.short	0x0002
        /*001a*/ 	.short	0x0064
        /*001c*/ 	.short	0x0082
	.zero		2


//--------------------- .nv.info                  --------------------------
	.section	.nv.info,"",@"SHT_CUDA_INFO"
	.align	4


	//----- nvinfo : EIATTR_REGCOUNT
	.align		4
        /*0000*/ 	.byte	0x04, 0x2f
        /*0002*/ 	.short	(.L_1 - .L_0)
	.align		4
.L_0:
        /*0004*/ 	.word	index@(_Z7cal_disPdS_S_i)
        /*0008*/ 	.word	0x00000020


	//----- nvinfo : EIATTR_FRAME_SIZE
	.align		4
.L_1:
        /*000c*/ 	.byte	0x04, 0x11
        /*000e*/ 	.short	(.L_3 - .L_2)
	.align		4
.L_2:
        /*0010*/ 	.word	index@(_Z7cal_disPdS_S_i)
        /*0014*/ 	.word	0x00000000


	//----- nvinfo : EIATTR_MIN_STACK_SIZE
	.align		4
.L_3:
        /*0018*/ 	.byte	0x04, 0x12
        /*001a*/ 	.short	(.L_5 - .L_4)
	.align		4
.L_4:
        /*001c*/ 	.word	index@(_Z7cal_disPdS_S_i)
        /*0020*/ 	.word	0x00000000
.L_5:


//--------------------- .nv.compat                --------------------------
	.section	.nv.compat,"",@"SHT_CUDA_COMPAT_INFO"
	.align	4
        /*0000*/ 	.byte	0x02, 0x09, 0x00, 0x00, 0x02, 0x02, 0x01, 0x00, 0x02, 0x05, 0x05, 0x00, 0x03, 0x07, 0x01, 0x01
        /*0010*/ 	.byte	0x02, 0x03, 0x00, 0x00, 0x02, 0x06, 0x01, 0x00, 0x04, 0x0b, 0x08, 0x00, 0x01, 0x00, 0x00, 0x00
        /*0020*/ 	.byte	0x00, 0x00, 0x00, 0x00


//--------------------- .nv.info._Z7cal_disPdS_S_i --------------------------
	.section	.nv.info._Z7cal_disPdS_S_i,"",@"SHT_CUDA_INFO"
	.sectionflags	@""
	.align	4


	//----- nvinfo : EIATTR_CUDA_API_VERSION
	.align		4
        /*0000*/ 	.byte	0x04, 0x37
        /*0002*/ 	.short	(.L_7 - .L_6)
.L_6:
        /*0004*/ 	.word	0x00000082


	//----- nvinfo : EIATTR_KPARAM_INFO
	.align		4
.L_7:
        /*0008*/ 	.byte	0x04, 0x17
        /*000a*/ 	.short	(.L_9 - .L_8)
.L_8:
        /*000c*/ 	.word	0x00000000
        /*0010*/ 	.short	0x0003
        /*0012*/ 	.short	0x0018
        /*0014*/ 	.byte	0x00, 0xf0, 0x11, 0x00


	//----- nvinfo : EIATTR_KPARAM_INFO
	.align		4
.L_9:
        /*0018*/ 	.byte	0x04, 0x17
        /*001a*/ 	.short	(.L_11 - .L_10)
.L_10:
        /*001c*/ 	.word	0x00000000
        /*0020*/ 	.short	0x0002
        /*0022*/ 	.short	0x0010
        /*0024*/ 	.byte	0x00, 0xf5, 0x21, 0x00


	//----- nvinfo : EIATTR_KPARAM_INFO
	.align		4
.L_11:
        /*0028*/ 	.byte	0x04, 0x17
        /*002a*/ 	.short	(.L_13 - .L_12)
.L_12:
        /*002c*/ 	.word	0x00000000
        /*0030*/ 	.short	0x0001
        /*0032*/ 	.short	0x0008
        /*0034*/ 	.byte	0x00, 0xf5, 0x21, 0x00


	//----- nvinfo : EIATTR_KPARAM_INFO
	.align		4
.L_13:
        /*0038*/ 	.byte	0x04, 0x17
        /*003a*/ 	.short	(.L_15 - .L_14)
.L_14:
        /*003c*/ 	.word	0x00000000
        /*0040*/ 	.short	0x0000
        /*0042*/ 	.short	0x0000
        /*0044*/ 	.byte	0x00, 0xf5, 0x21, 0x00


	//----- nvinfo : EIATTR_SPARSE_MMA_MASK
	.align		4
.L_15:
        /*0048*/ 	.byte	0x03, 0x50
        /*004a*/ 	.short	0x0000


	//----- nvinfo : EIATTR_MAXREG_COUNT
	.align		4
        /*004c*/ 	.byte	0x03, 0x1b
        /*004e*/ 	.short	0x00ff


	//----- nvinfo : EIATTR_MERCURY_ISA_VERSION
	.align		4
        /*0050*/ 	.byte	0x03, 0x5f
        /*0052*/ 	.short	0x0101


	//----- nvinfo : EIATTR_VRC_CTA_INIT_COUNT
	.align		4
        /*0054*/ 	.byte	0x02, 0x4a
	.zero		1
	.zero		1


	//----- nvinfo : EIATTR_EXIT_INSTR_OFFSETS
	.align		4
        /*0058*/ 	.byte	0x04, 0x1c
        /*005a*/ 	.short	(.L_17 - .L_16)


	//   ....[0]....
.L_16:
        /*005c*/ 	.word	0x00000030


	//   ....[1]....
        /*0060*/ 	.word	0x000004b0


	//----- nvinfo : EIATTR_CBANK_PARAM_SIZE
	.align		4
.L_17:
        /*0064*/ 	.byte	0x03, 0x19
        /*0066*/ 	.short	0x001c


	//----- nvinfo : EIATTR_PARAM_CBANK
	.align		4
        /*0068*/ 	.byte	0x04, 0x0a
        /*006a*/ 	.short	(.L_19 - .L_18)
	.align		4
.L_18:
        /*006c*/ 	.word	index@(.nv.constant0._Z7cal_disPdS_S_i)
        /*0070*/ 	.short	0x0380
        /*0072*/ 	.short	0x001c


	//----- nvinfo : EIATTR_SW_WAR
	.align		4
.L_19:
        /*0074*/ 	.byte	0x04, 0x36
        /*0076*/ 	.short	(.L_21 - .L_20)
.L_20:
        /*0078*/ 	.word	0x00000008
.L_21:


//--------------------- .nv.callgraph             --------------------------
	.section	.nv.callgraph,"",@"SHT_CUDA_CALLGRAPH"
	.align	4
	.sectionentsize	8
	.align		4
        /*0000*/ 	.word	0x00000000
	.align		4
        /*0004*/ 	.word	0xffffffff
	.align		4
        /*0008*/ 	.word	0x00000000
	.align		4
        /*000c*/ 	.word	0xfffffffe
	.align		4
        /*0010*/ 	.word	0x00000000
	.align		4
        /*0014*/ 	.word	0xfffffffd
	.align		4
        /*0018*/ 	.word	0x00000000
	.align		4
        /*001c*/ 	.word	0xfffffffc


//--------------------- .text._Z7cal_disPdS_S_i   --------------------------
	.section	.text._Z7cal_disPdS_S_i,"ax",@progbits
	.align	128
        .global         _Z7cal_disPdS_S_i
        .type           _Z7cal_disPdS_S_i,@function
        .size           _Z7cal_disPdS_S_i,(.L_x_1 - _Z7cal_disPdS_S_i)
        .other          _Z7cal_disPdS_S_i,@"STO_CUDA_ENTRY STV_DEFAULT"
_Z7cal_disPdS_S_i:
.text._Z7cal_disPdS_S_i:
[----:B------:R-:W-:Y:S01]  /*0000*/  LDC R1, c[0x0][0x37c] ;  /* 0x0000df00ff017b82 */ /* 0x000fe20000000800 */
[----:B------:R-:W0:Y:S02]  /*0010*/  S2R R0, SR_CTAID.X ;  /* 0x0000000000007919 */ /* 0x000e240000002500 */
[----:B0-----:R-:W-:-:S13]  /*0020*/  ISETP.GT.U32.AND P0, PT, R0, 0x9, PT ;  /* 0x000000090000780c */ /* 0x001fda0003f04070 */
[----:B------:R-:W-:Y:S05]  /*0030*/  @P0 EXIT ;  /* 0x000000000000094d */ /* 0x000fea0003800000 */
[----:B------:R-:W0:Y:S01]  /*0040*/  LDC.64 R22, c[0x0][0x380] ;  /* 0x0000e000ff167b82 */ /* 0x000e220000000a00 */
[----:B------:R-:W1:Y:S01]  /*0050*/  LDCU UR6, c[0x0][0x398] ;  /* 0x00007300ff0677ac */ /* 0x000e620008000800 */
[----:B------:R-:W2:Y:S06]  /*0060*/  LDCU.64 UR4, c[0x0][0x358] ;  /* 0x00006b00ff0477ac */ /* 0x000eac0008000a00 */
[----:B------:R-:W2:Y:S01]  /*0070*/  LDC.64 R12, c[0x0][0x388] ;  /* 0x0000e200ff0c7b82 */ /* 0x000ea20000000a00 */
[----:B-1----:R-:W-:-:S05]  /*0080*/  IMAD R2, R0, UR6, RZ ;  /* 0x0000000600027c24 */ /* 0x002fca000f8e02ff */
[----:B0-----:R-:W-:-:S04]  /*0090*/  IADD3 R22, P0, PT, R2, R22, RZ ;  /* 0x0000001602167210 */ /* 0x001fc80007f1e0ff */
[----:B------:R-:W-:Y:S01]  /*00a0*/  LEA.HI.X.SX32 R23, R2, R23, 0x1, P0 ;  /* 0x0000001702177211 */ /* 0x000fe200000f0eff */
[----:B--2---:R-:W2:Y:S04]  /*00b0*/  LDG.E.64 R10, desc[UR4][R12.64] ;  /* 0x000000040c0a7981 */ /* 0x004ea8000c1e1b00 */
[----:B------:R-:W3:Y:S04]  /*00c0*/  LDG.E R8, desc[UR4][R22.64] ;  /* 0x0000000416087981 */ /* 0x000ee8000c1e1900 */
[----:B------:R-:W4:Y:S04]  /*00d0*/  LDG.E R2, desc[UR4][R22.64+0x8] ;  /* 0x0000080416027981 */ /* 0x000f28000c1e1900 */
[----:B------:R-:W5:Y:S04]  /*00e0*/  LDG.E R4, desc[UR4][R22.64+0x4] ;  /* 0x0000040416047981 */ /* 0x000f68000c1e1900 */
[----:B------:R-:W2:Y:S04]  /*00f0*/  LDG.E.64 R28, desc[UR4][R12.64+0x10] ;  /* 0x000010040c1c7981 */ /* 0x000ea8000c1e1b00 */
[----:B------:R-:W2:Y:S04]  /*0100*/  LDG.E R19, desc[UR4][R22.64+0xc] ;  /* 0x00000c0416137981 */ /* 0x000ea8000c1e1900 */
[----:B------:R-:W2:Y:S04]  /*0110*/  LDG.E.64 R6, desc[UR4][R12.64+0x8] ;  /* 0x000008040c067981 */ /* 0x000ea8000c1e1b00 */
[----:B------:R-:W2:Y:S04]  /*0120*/  LDG.E.64 R24, desc[UR4][R12.64+0x18] ;  /* 0x000018040c187981 */ /* 0x000ea8000c1e1b00 */
[----:B------:R-:W2:Y:S04]  /*0130*/  LDG.E R27, desc[UR4][R22.64+0x10] ;  /* 0x00001004161b7981 */ /* 0x000ea8000c1e1900 */
[----:B------:R-:W2:Y:S04]  /*0140*/  LDG.E.64 R20, desc[UR4][R12.64+0x20] ;  /* 0x000020040c147981 */ /* 0x000ea8000c1e1b00 */
[----:B------:R-:W2:Y:S04]  /*0150*/  LDG.E R26, desc[UR4][R22.64+0x18] ;  /* 0x00001804161a7981 */ /* 0x000ea8000c1e1900 */
[----:B------:R-:W2:Y:S04]  /*0160*/  LDG.E R18, desc[UR4][R22.64+0x14] ;  /* 0x0000140416127981 */ /* 0x000ea8000c1e1900 */
[----:B------:R-:W2:Y:S04]  /*0170*/  LDG.E.64 R14, desc[UR4][R12.64+0x30] ;  /* 0x000030040c0e7981 */ /* 0x000ea8000c1e1b00 */
[----:B------:R-:W2:Y:S01]  /*0180*/  LDG.E.64 R16, desc[UR4][R12.64+0x28] ;  /* 0x000028040c107981 */ /* 0x000ea2000c1e1b00 */
[----:B---3--:R-:W2:Y:S08]  /*0190*/  I2F.F64 R8, R8 ;  /* 0x0000000800087312 */ /* 0x008eb00000201c00 */
[----:B----4-:R-:W0:Y:S08]  /*01a0*/  I2F.F64 R2, R2 ;  /* 0x0000000200027312 */ /* 0x010e300000201c00 */
[----:B-----5:R-:W1:Y:S01]  /*01b0*/  I2F.F64 R4, R4 ;  /* 0x0000000400047312 */ /* 0x020e620000201c00 */
[----:B--2---:R-:W-:-:S02]  /*01c0*/  DADD R10, R8, -R10 ;  /* 0x00000000080a7229 */ /* 0x004fc4000000080a */
[----:B0-----:R-:W-:-:S05]  /*01d0*/  DADD R28, R2, -R28 ;  /* 0x00000000021c7229 */ /* 0x001fca000000081c */
[----:B------:R-:W0:Y:S01]  /*01e0*/  I2F.F64 R8, R19 ;  /* 0x0000001300087312 */ /* 0x000e220000201c00 */
[----:B------:R-:W2:Y:S04]  /*01f0*/  LDG.E R2, desc[UR4][R22.64+0x1c] ;  /* 0x00001c0416027981 */ /* 0x000ea8000c1e1900 */
[----:B------:R-:W3:Y:S01]  /*0200*/  LDG.E R3, desc[UR4][R22.64+0x20] ;  /* 0x0000200416037981 */ /* 0x000ee2000c1e1900 */
[----:B-1----:R-:W-:-:S03]  /*0210*/  DADD R6, R4, -R6 ;  /* 0x0000000004067229 */ /* 0x002fc60000000806 */
[----:B------:R1:W4:Y:S01]  /*0220*/  LDG.E R4, desc[UR4][R22.64+0x24] ;  /* 0x0000240416047981 */ /* 0x000322000c1e1900 */
[----:B------:R5:W-:Y:S01]  /*0230*/  F2I.F64.TRUNC R5, R10 ;  /* 0x0000000a00057311 */ /* 0x000be2000030d100 */
[----:B0-----:R-:W-:Y:S02]  /*0240*/  DADD R24, R8, -R24 ;  /* 0x0000000008187229 */ /* 0x001fe40000000818 */
[----:B------:R-:W4:Y:S04]  /*0250*/  LDG.E.64 R8, desc[UR4][R12.64+0x38] ;  /* 0x000038040c087981 */ /* 0x000f28000c1e1b00 */
[----:B-----5:R-:W5:Y:S04]  /*0260*/  LDG.E.64 R10, desc[UR4][R12.64+0x40] ;  /* 0x000040040c0a7981 */ /* 0x020f68000c1e1b00 */
[----:B------:R-:W5:Y:S01]  /*0270*/  LDG.E.64 R12, desc[UR4][R12.64+0x48] ;  /* 0x000048040c0c7981 */ /* 0x000f62000c1e1b00 */
[----:B-1----:R-:W0:Y:S02]  /*0280*/  I2F.F64 R22, R27 ;  /* 0x0000001b00167312 */ /* 0x002e240000201c00 */
[----:B0-----:R-:W-:-:S06]  /*0290*/  DADD R20, R22, -R20 ;  /* 0x0000000016147229 */ /* 0x001fcc0000000814 */
[----:B------:R-:W0:Y:S08]  /*02a0*/  I2F.F64 R22, R26 ;  /* 0x0000001a00167312 */ /* 0x000e300000201c00 */
[----:B------:R-:W1:Y:S01]  /*02b0*/  I2F.F64 R18, R18 ;  /* 0x0000001200127312 */ /* 0x000e620000201c00 */
[----:B0-----:R-:W-:-:S07]  /*02c0*/  DADD R14, R22, -R14 ;  /* 0x00000000160e7229 */ /* 0x001fce000000080e */
[----:B------:R-:W0:Y:S01]  /*02d0*/  F2I.F64.TRUNC R6, R6 ;  /* 0x0000000600067311 */ /* 0x000e22000030d100 */
[----:B-1----:R-:W-:-:S07]  /*02e0*/  DADD R16, R18, -R16 ;  /* 0x0000000012107229 */ /* 0x002fce0000000810 */
[----:B------:R-:W-:Y:S01]  /*02f0*/  F2I.F64.TRUNC R19, R14 ;  /* 0x0000000e00137311 */ /* 0x000fe2000030d100 */
[----:B------:R-:W-:-:S07]  /*0300*/  IMAD R5, R5, R5, RZ ;  /* 0x0000000505057224 */ /* 0x000fce00078e02ff */
[----:B------:R-:W1:Y:S01]  /*0310*/  F2I.F64.TRUNC R7, R28 ;  /* 0x0000001c00077311 */ /* 0x000e62000030d100 */
[----:B0-----:R-:W-:-:S07]  /*0320*/  IMAD R6, R6, R6, R5 ;  /* 0x0000000606067224 */ /* 0x001fce00078e0205 */
[----:B------:R-:W0:Y:S08]  /*0330*/  F2I.F64.TRUNC R24, R24 ;  /* 0x0000001800187311 */ /* 0x000e30000030d100 */
[----:B------:R-:W0:Y:S01]  /*0340*/  F2I.F64.TRUNC R20, R20 ;  /* 0x0000001400147311 */ /* 0x000e22000030d100 */
[----:B-1----:R-:W-:-:S07]  /*0350*/  IMAD R7, R7, R7, R6 ;  /* 0x0000000707077224 */ /* 0x002fce00078e0206 */
[----:B------:R-:W1:Y:S01]  /*0360*/  F2I.F64.TRUNC R16, R16 ;  /* 0x0000001000107311 */ /* 0x000e62000030d100 */
[----:B0-----:R-:W-:-:S04]  /*0370*/  IMAD R7, R24, R24, R7 ;  /* 0x0000001818077224 */ /* 0x001fc800078e0207 */
[----:B------:R-:W-:-:S04]  /*0380*/  IMAD R7, R20, R20, R7 ;  /* 0x0000001414077224 */ /* 0x000fc800078e0207 */
[----:B-1----:R-:W-:-:S04]  /*0390*/  IMAD R16, R16, R16, R7 ;  /* 0x0000001010107224 */ /* 0x002fc800078e0207 */
[----:B------:R-:W-:Y:S01]  /*03a0*/  IMAD R16, R19, R19, R16 ;  /* 0x0000001313107224 */ /* 0x000fe200078e0210 */
[----:B--2---:R-:W0:Y:S08]  /*03b0*/  I2F.F64 R14, R2 ;  /* 0x00000002000e7312 */ /* 0x004e300000201c00 */
[----:B---3--:R-:W5:Y:S08]  /*03c0*/  I2F.F64 R22, R3 ;  /* 0x0000000300167312 */ /* 0x008f700000201c00 */
[----:B----4-:R1:W2:Y:S01]  /*03d0*/  I2F.F64 R28, R4 ;  /* 0x00000004001c7312 */ /* 0x0102a20000201c00 */
[----:B0-----:R-:W-:-:S02]  /*03e0*/  DADD R8, R14, -R8 ;  /* 0x000000000e087229 */ /* 0x001fc40000000808 */
[----:B-----5:R-:W-:Y:S01]  /*03f0*/  DADD R10, R22, -R10 ;  /* 0x00000000160a7229 */ /* 0x020fe2000000080a */
[----:B-1----:R-:W0:Y:S07]  /*0400*/  LDC.64 R4, c[0x0][0x390] ;  /* 0x0000e400ff047b82 */ /* 0x002e2e0000000a00 */
[----:B------:R-:W1:Y:S01]  /*0410*/  F2I.F64.TRUNC R9, R8 ;  /* 0x0000000800097311 */ /* 0x000e62000030d100 */
[----:B--2---:R-:W-:-:S07]  /*0420*/  DADD R12, R28, -R12 ;  /* 0x000000001c0c7229 */ /* 0x004fce000000080c */
[----:B------:R-:W2:Y:S08]  /*0430*/  F2I.F64.TRUNC R11, R10 ;  /* 0x0000000a000b7311 */ /* 0x000eb0000030d100 */
[----:B------:R-:W3:Y:S01]  /*0440*/  F2I.F64.TRUNC R13, R12 ;  /* 0x0000000c000d7311 */ /* 0x000ee2000030d100 */
[----:B-1----:R-:W-:-:S04]  /*0450*/  IMAD R16, R9, R9, R16 ;  /* 0x0000000909107224 */ /* 0x002fc800078e0210 */
[----:B--2---:R-:W-:-:S04]  /*0460*/  IMAD R16, R11, R11, R16 ;  /* 0x0000000b0b107224 */ /* 0x004fc800078e0210 */
[----:B---3--:R-:W-:-:S06]  /*0470*/  IMAD R2, R13, R13, R16 ;  /* 0x0000000d0d027224 */ /* 0x008fcc00078e0210 */
[----:B------:R-:W1:Y:S01]  /*0480*/  I2F.F64.U32 R2, R2 ;  /* 0x0000000200027312 */ /* 0x000e620000201800 */
[----:B0-----:R-:W-:-:S05]  /*0490*/  IMAD.WIDE.U32 R4, R0, 0x8, R4 ;  /* 0x0000000800047825 */ /* 0x001fca00078e0004 */
[----:B-1----:R-:W-:Y:S01]  /*04a0*/  STG.E.64 desc[UR4][R4.64], R2 ;  /* 0x0000000204007986 */ /* 0x002fe2000c101b04 */
[----:B------:R-:W-:Y:S05]  /*04b0*/  EXIT ;  /* 0x000000000000794d */ /* 0x000fea0003800000 */
.L_x_0:
[----:B------:R-:W-:-:S00]  /*04c0*/  BRA `(.L_x_0) ;  /* 0xfffffffc00fc7947 */ /* 0x000fc0000383ffff */
[----:B------:R-:W-:-:S00]  /*04d0*/  NOP ;  /* 0x0000000000007918 */ /* 0x000fc00000000000 */
        /* <DEDUP_REMOVED lines=10> */
.L_x_1:


//--------------------- .nv.shared.reserved.0     --------------------------
	.section	.nv.shared.reserved.0,"aw",@nobits
	.weak		__nv_reservedSMEM_offset_0_alias
	.size		__nv_reservedSMEM_offset_0_alias, 0, 64
	.other		__nv_reservedSMEM_offset_0_alias,@"STO_CUDA_RESERVED_SHARED STV_DEFAULT"
__nv_reservedSMEM_offset_0_alias:
	.zero		0
	.zero		64


//--------------------- .nv.constant0._Z7cal_disPdS_S_i --------------------------
	.section	.nv.constant0._Z7cal_disPdS_S_i,"a",@progbits
	.sectionflags	@""
	.align	4
.nv.constant0._Z7cal_disPdS_S_i:
	.zero		924


//--------------------- SYMBOLS --------------------------

	.type		.nv.reservedSmem.offset0,@object
	.size		.nv.reservedSmem.offset0,0x4
